	.headerflags	@"EF_CUDA_TEXMODE_UNIFIED EF_CUDA_64BIT_ADDRESS EF_CUDA_ACCELERATORS EF_CUDA_SM90 EF_CUDA_VIRTUAL_SM(EF_CUDA_SM90)"
	.elftype	@"ET_EXEC"


//--------------------- .nv.info                  --------------------------
	.section	.nv.info,"",@"SHT_CUDA_INFO"
	.align	4


	//----- nvinfo : EIATTR_REGCOUNT
	.align		4
        /*0000*/ 	.byte	0x04, 0x2f
        /*0002*/ 	.short	(.L_3 - .L_2)
	.align		4
.L_2:
        /*0004*/ 	.word	index@(triton_poi_fused__native_batch_norm_legit_no_training_relu_18)
        /*0008*/ 	.word	0x00000020


	//----- nvinfo : EIATTR_MIN_STACK_SIZE
	.align		4
.L_3:
        /*000c*/ 	.byte	0x04, 0x12
        /*000e*/ 	.short	(.L_5 - .L_4)
	.align		4
.L_4:
        /*0010*/ 	.word	index@(triton_poi_fused__native_batch_norm_legit_no_training_relu_18)
        /*0014*/ 	.word	0x00000000


	//----- nvinfo : EIATTR_FRAME_SIZE
	.align		4
.L_5:
        /*0018*/ 	.byte	0x04, 0x11
        /*001a*/ 	.short	(.L_7 - .L_6)
	.align		4
.L_6:
        /*001c*/ 	.word	index@(triton_poi_fused__native_batch_norm_legit_no_training_relu_18)
        /*0020*/ 	.word	0x00000000


	//----- nvinfo : EIATTR_MIN_STACK_SIZE
	.align		4
.L_7:
        /*0024*/ 	.byte	0x04, 0x12
        /*0026*/ 	.short	(.L_9 - .L_8)
	.align		4
.L_8:
        /*0028*/ 	.word	index@(triton_poi_fused__native_batch_norm_legit_no_training_relu_18)
        /*002c*/ 	.word	0x00000000
.L_9:


//--------------------- .nv.info.triton_poi_fused__native_batch_norm_legit_no_training_relu_18 --------------------------
	.section	.nv.info.triton_poi_fused__native_batch_norm_legit_no_training_relu_18,"",@"SHT_CUDA_INFO"
	.sectionflags	@""
	.align	4


	//----- nvinfo : EIATTR_CUDA_API_VERSION
	.align		4
        /*0000*/ 	.byte	0x04, 0x37
        /*0002*/ 	.short	(.L_11 - .L_10)
.L_10:
        /*0004*/ 	.word	0x0000007c


	//----- nvinfo : EIATTR_KPARAM_INFO
	.align		4
.L_11:
        /*0008*/ 	.byte	0x04, 0x17
        /*000a*/ 	.short	(.L_13 - .L_12)
.L_12:
        /*000c*/ 	.word	0x00000000
        /*0010*/ 	.short	0x0007
        /*0012*/ 	.short	0x0034
        /*0014*/ 	.byte	0x00, 0xf0, 0x11, 0x00


	//----- nvinfo : EIATTR_KPARAM_INFO
	.align		4
.L_13:
        /*0018*/ 	.byte	0x04, 0x17
        /*001a*/ 	.short	(.L_15 - .L_14)
.L_14:
        /*001c*/ 	.word	0x00000000
        /*0020*/ 	.short	0x0006
        /*0022*/ 	.short	0x0030
        /*0024*/ 	.byte	0x00, 0xf0, 0x11, 0x00


	//----- nvinfo : EIATTR_KPARAM_INFO
	.align		4
.L_15:
        /*0028*/ 	.byte	0x04, 0x17
        /*002a*/ 	.short	(.L_17 - .L_16)
.L_16:
        /*002c*/ 	.word	0x00000000
        /*0030*/ 	.short	0x0005
        /*0032*/ 	.short	0x0028
        /*0034*/ 	.byte	0x00, 0xf4, 0x21, 0x00


	//----- nvinfo : EIATTR_KPARAM_INFO
	.align		4
.L_17:
        /*0038*/ 	.byte	0x04, 0x17
        /*003a*/ 	.short	(.L_19 - .L_18)
.L_18:
        /*003c*/ 	.word	0x00000000
        /*0040*/ 	.short	0x0004
        /*0042*/ 	.short	0x0020
        /*0044*/ 	.byte	0x00, 0xf4, 0x21, 0x00


	//----- nvinfo : EIATTR_KPARAM_INFO
	.align		4
.L_19:
        /*0048*/ 	.byte	0x04, 0x17
        /*004a*/ 	.short	(.L_21 - .L_20)
.L_20:
        /*004c*/ 	.word	0x00000000
        /*0050*/ 	.short	0x0003
        /*0052*/ 	.short	0x0018
        /*0054*/ 	.byte	0x00, 0xf4, 0x21, 0x00


	//----- nvinfo : EIATTR_KPARAM_INFO
	.align		4
.L_21:
        /*0058*/ 	.byte	0x04, 0x17
        /*005a*/ 	.short	(.L_23 - .L_22)
.L_22:
        /*005c*/ 	.word	0x00000000
        /*0060*/ 	.short	0x0002
        /*0062*/ 	.short	0x0010
        /*0064*/ 	.byte	0x00, 0xf4, 0x21, 0x00


	//----- nvinfo : EIATTR_KPARAM_INFO
	.align		4
.L_23:
        /*0068*/ 	.byte	0x04, 0x17
        /*006a*/ 	.short	(.L_25 - .L_24)
.L_24:
        /*006c*/ 	.word	0x00000000
        /*0070*/ 	.short	0x0001
        /*0072*/ 	.short	0x0008
        /*0074*/ 	.byte	0x00, 0xf4, 0x21, 0x00


	//----- nvinfo : EIATTR_KPARAM_INFO
	.align		4
.L_25:
        /*0078*/ 	.byte	0x04, 0x17
        /*007a*/ 	.short	(.L_27 - .L_26)
.L_26:
        /*007c*/ 	.word	0x00000000
        /*0080*/ 	.short	0x0000
        /*0082*/ 	.short	0x0000
        /*0084*/ 	.byte	0x00, 0xf4, 0x21, 0x00


	//----- nvinfo : EIATTR_SPARSE_MMA_MASK
	.align		4
.L_27:
        /*0088*/ 	.byte	0x03, 0x50
        /*008a*/ 	.short	0x0000


	//----- nvinfo : EIATTR_MAXREG_COUNT
	.align		4
        /*008c*/ 	.byte	0x03, 0x1b
        /*008e*/ 	.short	0x00ff


	//----- nvinfo : EIATTR_EXIT_INSTR_OFFSETS
	.align		4
        /*0090*/ 	.byte	0x04, 0x1c
        /*0092*/ 	.short	(.L_29 - .L_28)


	//   ....[0]....
.L_28:
        /*0094*/ 	.word	0x000008e0


	//   ....[1]....
        /*0098*/ 	.word	0x00000900


	//----- nvinfo : EIATTR_REQNTID
	.align		4
.L_29:
        /*009c*/ 	.byte	0x04, 0x10
        /*009e*/ 	.short	(.L_31 - .L_30)
.L_30:
        /*00a0*/ 	.word	0x00000080
        /*00a4*/ 	.word	0x00000001
        /*00a8*/ 	.word	0x00000001


	//----- nvinfo : EIATTR_CBANK_PARAM_SIZE
	.align		4
.L_31:
        /*00ac*/ 	.byte	0x03, 0x19
        /*00ae*/ 	.short	0x0038


	//----- nvinfo : EIATTR_PARAM_CBANK
	.align		4
        /*00b0*/ 	.byte	0x04, 0x0a
        /*00b2*/ 	.short	(.L_33 - .L_32)
	.align		4
.L_32:
        /*00b4*/ 	.word	index@(.nv.constant0.triton_poi_fused__native_batch_norm_legit_no_training_relu_18)
        /*00b8*/ 	.short	0x0210
        /*00ba*/ 	.short	0x0038


	//----- nvinfo : EIATTR_SW_WAR
	.align		4
.L_33:
        /*00bc*/ 	.byte	0x04, 0x36
        /*00be*/ 	.short	(.L_35 - .L_34)
.L_34:
        /*00c0*/ 	.word	0x00000008
.L_35:


//--------------------- .nv.callgraph             --------------------------
	.section	.nv.callgraph,"",@"SHT_CUDA_CALLGRAPH"
	.align	4
	.sectionentsize	8
	.align		4
        /*0000*/ 	.word	0x00000000
	.align		4
        /*0004*/ 	.word	0xffffffff
	.align		4
        /*0008*/ 	.word	0x00000000
	.align		4
        /*000c*/ 	.word	0xfffffffe
	.align		4
        /*0010*/ 	.word	0x00000000
	.align		4
        /*0014*/ 	.word	0xfffffffd
	.align		4
        /*0018*/ 	.word	0x00000000
	.align		4
        /*001c*/ 	.word	0xfffffffc


//--------------------- .nv.constant4             --------------------------
	.section	.nv.constant4,"a",@progbits
	.align	8
	.align		8
.nv.constant4:
        /*0000*/ 	.dword	_$_str
	.align		8
        /*0008*/ 	.dword	_$_str_$_2


//--------------------- .text.triton_poi_fused__native_batch_norm_legit_no_training_relu_18 --------------------------
	.section	.text.triton_poi_fused__native_batch_norm_legit_no_training_relu_18,"ax",@progbits
	.align	128
        .global         triton_poi_fused__native_batch_norm_legit_no_training_relu_18
        .type           triton_poi_fused__native_batch_norm_legit_no_training_relu_18,@function
        .size           triton_poi_fused__native_batch_norm_legit_no_training_relu_18,(.L_x_1 - triton_poi_fused__native_batch_norm_legit_no_training_relu_18)
        .other          triton_poi_fused__native_batch_norm_legit_no_training_relu_18,@"STO_CUDA_ENTRY STV_DEFAULT"
triton_poi_fused__native_batch_norm_legit_no_training_relu_18:
.text.triton_poi_fused__native_batch_norm_legit_no_training_relu_18:
[----:B------:R-:W0:Y:S01]  /*0000*/  LDC R1, c[0x0][0x28] ;  /* 0x00000a00ff017b82 */ /* 0x000e220000000800 */
[----:B------:R-:W1:Y:S07]  /*0010*/  S2R R2, SR_CTAID.Y ;  /* 0x0000000000027919 */ /* 0x000e6e0000002600 */
[----:B------:R-:W2:Y:S01]  /*0020*/  LDC.64 R10, c[0x0][0x220] ;  /* 0x00008800ff0a7b82 */ /* 0x000ea20000000a00 */
[----:B------:R-:W-:Y:S02]  /*0030*/  CS2R R4, SRZ ;  /* 0x0000000000047805 */ /* 0x000fe4000001ff00 */
[----:B------:R-:W-:Y:S01]  /*0040*/  CS2R R6, SRZ ;  /* 0x0000000000067805 */ /* 0x000fe2000001ff00 */
[----:B------:R-:W3:Y:S01]  /*0050*/  S2R R0, SR_TID.X ;  /* 0x0000000000007919 */ /* 0x000ee20000002100 */
[----:B------:R-:W-:Y:S01]  /*0060*/  ULDC.64 UR4, c[0x0][0x208] ;  /* 0x0000820000047ab9 */ /* 0x000fe20000000a00 */
[----:B------:R-:W4:Y:S02]  /*0070*/  S2R R13, SR_CTAID.X ;  /* 0x00000000000d7919 */ /* 0x000f240000002500 */
[----:B------:R-:W5:Y:S08]  /*0080*/  LDC.64 R22, c[0x0][0x210] ;  /* 0x00008400ff167b82 */ /* 0x000f700000000a00 */
[----:B------:R-:W4:Y:S01]  /*0090*/  LDC.64 R16, c[0x0][0x218] ;  /* 0x00008600ff107b82 */ /* 0x000f220000000a00 */
[----:B------:R-:W-:-:S07]  /*00a0*/  CS2R R14, SRZ ;  /* 0x00000000000e7805 */ /* 0x000fce000001ff00 */
[----:B------:R-:W5:Y:S01]  /*00b0*/  LDC.64 R20, c[0x0][0x228] ;  /* 0x00008a00ff147b82 */ /* 0x000f620000000a00 */
[----:B-1----:R-:W-:Y:S01]  /*00c0*/  SHF.R.S32.HI R3, RZ, 0x1d, R2 ;  /* 0x0000001dff037819 */ /* 0x002fe20000011402 */
[----:B------:R-:W-:-:S06]  /*00d0*/  IMAD.SHL.U32 R2, R2, 0x4, RZ ;  /* 0x0000000402027824 */ /* 0x000fcc00078e00ff */
[----:B------:R-:W1:Y:S01]  /*00e0*/  LDC.64 R24, c[0x0][0x230] ;  /* 0x00008c00ff187b82 */ /* 0x000e620000000a00 */
[----:B------:R-:W-:Y:S02]  /*00f0*/  SGXT R3, R3, 0x1 ;  /* 0x000000010303781a */ /* 0x000fe40000000200 */
[----:B------:R-:W-:Y:S02]  /*0100*/  ISETP.GE.AND P2, PT, R2, 0x200, PT ;  /* 0x000002000200780c */ /* 0x000fe40003f46270 */
[----:B------:R-:W-:-:S04]  /*0110*/  LEA.HI R26, R3, R2, RZ, 0x7 ;  /* 0x00000002031a7211 */ /* 0x000fc800078f38ff */
[----:B------:R-:W-:-:S05]  /*0120*/  LOP3.LUT R3, R26, 0xffffff80, RZ, 0xc0, !PT ;  /* 0xffffff801a037812 */ /* 0x000fca00078ec0ff */
[----:B------:R-:W-:-:S04]  /*0130*/  IMAD.IADD R3, R2, 0x1, -R3 ;  /* 0x0000000102037824 */ /* 0x000fc800078e0a03 */
[----:B--2---:R-:W-:-:S05]  /*0140*/  IMAD.WIDE R10, R3, 0x4, R10 ;  /* 0x00000004030a7825 */ /* 0x004fca00078e020a */
[----:B------:R2:W5:Y:S01]  /*0150*/  @!P2 LDG.E.EL.128 R4, desc[UR4][R10.64] ;  /* 0x000000040a04a981 */ /* 0x000562000c2e1d00 */
[----:B---3--:R-:W-:Y:S01]  /*0160*/  LOP3.LUT R0, R0, 0x7f, RZ, 0xc0, !PT ;  /* 0x0000007f00007812 */ /* 0x008fe200078ec0ff */
[----:B0---4-:R-:W-:Y:S01]  /*0170*/  IMAD.WIDE R28, R3, 0x4, R16 ;  /* 0x00000004031c7825 */ /* 0x011fe200078e0210 */
[----:B------:R-:W-:Y:S02]  /*0180*/  SHF.R.S32.HI R26, RZ, 0x7, R26 ;  /* 0x00000007ff1a7819 */ /* 0x000fe4000001141a */
[----:B------:R-:W-:Y:S02]  /*0190*/  LEA R0, R13, R0, 0x7 ;  /* 0x000000000d007211 */ /* 0x000fe400078e38ff */
[----:B------:R-:W-:Y:S01]  /*01a0*/  CS2R R12, SRZ ;  /* 0x00000000000c7805 */ /* 0x000fe2000001ff00 */
[----:B------:R-:W-:Y:S01]  /*01b0*/  IMAD R9, R26, 0x2880, R3 ;  /* 0x000028801a097824 */ /* 0x000fe200078e0203 */
[C---:B------:R-:W-:Y:S02]  /*01c0*/  ISETP.GE.AND P0, PT, R0.reuse, 0x51, PT ;  /* 0x000000510000780c */ /* 0x040fe40003f06270 */
[----:B--2---:R-:W-:Y:S01]  /*01d0*/  CS2R R10, SRZ ;  /* 0x00000000000a7805 */ /* 0x004fe2000001ff00 */
[----:B------:R-:W-:Y:S01]  /*01e0*/  IMAD R9, R0, 0x80, R9 ;  /* 0x0000008000097824 */ /* 0x000fe200078e0209 */
[----:B------:R-:W-:-:S03]  /*01f0*/  ISETP.LT.AND P1, PT, R2, 0x200, !P0 ;  /* 0x000002000200780c */ /* 0x000fc60004721270 */
[----:B-----5:R-:W-:Y:S01]  /*0200*/  IMAD.WIDE R22, R9, 0x4, R22 ;  /* 0x0000000409167825 */ /* 0x020fe200078e0216 */
[----:B------:R-:W-:-:S06]  /*0210*/  CS2R R8, SRZ ;  /* 0x0000000000087805 */ /* 0x000fcc000001ff00 */
[----:B------:R0:W2:Y:S04]  /*0220*/  @!P2 LDG.E.EL.128 R8, desc[UR4][R28.64] ;  /* 0x000000041c08a981 */ /* 0x0000a8000c2e1d00 */
[----:B------:R3:W2:Y:S01]  /*0230*/  @P1 LDG.E.EL.128 R12, desc[UR4][R22.64] ;  /* 0x00000004160c1981 */ /* 0x0006a2000c2e1d00 */
[----:B------:R-:W-:Y:S02]  /*0240*/  CS2R R16, SRZ ;  /* 0x0000000000107805 */ /* 0x000fe4000001ff00 */
[----:B------:R-:W-:Y:S01]  /*0250*/  CS2R R18, SRZ ;  /* 0x0000000000127805 */ /* 0x000fe2000001ff00 */
[----:B-1----:R-:W-:-:S04]  /*0260*/  IMAD.WIDE R24, R3, 0x4, R24 ;  /* 0x0000000403187825 */ /* 0x002fc800078e0218 */
[C---:B0-----:R-:W-:Y:S01]  /*0270*/  IMAD.WIDE R28, R3.reuse, 0x4, R20 ;  /* 0x00000004031c7825 */ /* 0x041fe200078e0214 */
[----:B------:R-:W-:Y:S02]  /*0280*/  CS2R R20, SRZ ;  /* 0x0000000000147805 */ /* 0x000fe4000001ff00 */
[----:B---3--:R-:W-:Y:S02]  /*0290*/  CS2R R22, SRZ ;  /* 0x0000000000167805 */ /* 0x008fe4000001ff00 */
[----:B------:R-:W3:Y:S04]  /*02a0*/  @!P2 LDG.E.EL.128 R16, desc[UR4][R28.64] ;  /* 0x000000041c10a981 */ /* 0x000ee8000c2e1d00 */
[----:B------:R0:W3:Y:S01]  /*02b0*/  @!P2 LDG.E.EL.128 R20, desc[UR4][R24.64] ;  /* 0x000000041814a981 */ /* 0x0000e2000c2e1d00 */
[----:B------:R-:W-:-:S04]  /*02c0*/  IMAD R3, R3, 0x51, R0 ;  /* 0x0000005103037824 */ /* 0x000fc800078e0200 */
[----:B------:R-:W-:Y:S02]  /*02d0*/  IMAD R3, R26, 0xf300, R3 ;  /* 0x0000f3001a037824 */ /* 0x000fe400078e0203 */
[----:B0-----:R-:W-:Y:S02]  /*02e0*/  VIADD R24, R2, 0x1 ;  /* 0x0000000102187836 */ /* 0x001fe40000000000 */
[----:B------:R-:W-:Y:S01]  /*02f0*/  FADD R27, R4, 9.9999997473787516356e-06 ;  /* 0x3727c5ac041b7421 */ /* 0x000fe20000000000 */
[----:B------:R-:W-:Y:S01]  /*0300*/  IADD3 R4, R2, 0x2, RZ ;  /* 0x0000000202047810 */ /* 0x000fe20007ffe0ff */
[----:B------:R-:W-:Y:S01]  /*0310*/  FADD R5, R5, 9.9999997473787516356e-06 ;  /* 0x3727c5ac05057421 */ /* 0x000fe20000000000 */
[----:B------:R-:W-:Y:S01]  /*0320*/  FADD R6, R6, 9.9999997473787516356e-06 ;  /* 0x3727c5ac06067421 */ /* 0x000fe20000000000 */
[----:B------:R-:W-:Y:S01]  /*0330*/  VIADD R2, R2, 0x3 ;  /* 0x0000000302027836 */ /* 0x000fe20000000000 */
[----:B------:R-:W-:Y:S01]  /*0340*/  SHF.R.S32.HI R29, RZ, 0x1f, R4 ;  /* 0x0000001fff1d7819 */ /* 0x000fe20000011404 */
[----:B------:R-:W0:Y:S01]  /*0350*/  MUFU.SQRT R27, R27 ;  /* 0x0000001b001b7308 */ /* 0x000e220000002000 */
[----:B------:R-:W-:-:S02]  /*0360*/  ISETP.LT.AND P2, PT, R4, 0x200, !P0 ;  /* 0x000002000400780c */ /* 0x000fc40004741270 */
[----:B------:R-:W-:-:S04]  /*0370*/  LEA.HI R26, R29, R4, RZ, 0x7 ;  /* 0x000000041d1a7211 */ /* 0x000fc800078f38ff */
[----:B------:R-:W-:Y:S01]  /*0380*/  LOP3.LUT R25, R26, 0xffffff80, RZ, 0xc0, !PT ;  /* 0xffffff801a197812 */ /* 0x000fe200078ec0ff */
[----:B------:R-:W1:Y:S04]  /*0390*/  MUFU.SQRT R5, R5 ;  /* 0x0000000500057308 */ /* 0x000e680000002000 */
[----:B------:R-:W-:Y:S01]  /*03a0*/  IMAD.IADD R25, R4, 0x1, -R25 ;  /* 0x0000000104197824 */ /* 0x000fe200078e0a19 */
[----:B------:R-:W-:Y:S02]  /*03b0*/  SHF.R.S32.HI R4, RZ, 0x7, R26 ;  /* 0x00000007ff047819 */ /* 0x000fe4000001141a */
[C---:B0-----:R-:W-:Y:S01]  /*03c0*/  FSETP.GT.AND P3, PT, R27.reuse, 8.50705917302346158658e+37, PT ;  /* 0x7e8000001b00780b */ /* 0x041fe20003f64000 */
[----:B------:R-:W0:Y:S01]  /*03d0*/  MUFU.SQRT R6, R6 ;  /* 0x0000000600067308 */ /* 0x000e220000002000 */
[----:B------:R-:W-:Y:S01]  /*03e0*/  FSETP.GEU.AND P5, PT, R27, 1.175494350822287508e-38, PT ;  /* 0x008000001b00780b */ /* 0x000fe20003fae000 */
[----:B------:R-:W-:-:S02]  /*03f0*/  IMAD R25, R25, 0x51, R0 ;  /* 0x0000005119197824 */ /* 0x000fc400078e0200 */
[----:B--2---:R-:W-:Y:S01]  /*0400*/  FADD R8, -R8, R12 ;  /* 0x0000000c08087221 */ /* 0x004fe20000000100 */
[----:B------:R-:W-:Y:S01]  /*0410*/  HFMA2.MMA R12, -RZ, RZ, 1.625, 0 ;  /* 0x3e800000ff0c7435 */ /* 0x000fe200000001ff */
[----:B------:R-:W-:Y:S01]  /*0420*/  FADD R10, -R10, R14 ;  /* 0x0000000e0a0a7221 */ /* 0x000fe20000000100 */
[----:B------:R-:W-:Y:S01]  /*0430*/  FADD R14, R7, 9.9999997473787516356e-06 ;  /* 0x3727c5ac070e7421 */ /* 0x000fe20000000000 */
[----:B-1----:R-:W-:Y:S01]  /*0440*/  FSETP.GT.AND P4, PT, R5, 8.50705917302346158658e+37, PT ;  /* 0x7e8000000500780b */ /* 0x002fe20003f84000 */
[----:B------:R-:W-:Y:S01]  /*0450*/  IMAD R4, R4, 0xf300, R25 ;  /* 0x0000f30004047824 */ /* 0x000fe200078e0219 */
[----:B------:R-:W-:Y:S02]  /*0460*/  SHF.R.S32.HI R25, RZ, 0x1f, R24 ;  /* 0x0000001fff197819 */ /* 0x000fe40000011418 */
[----:B------:R-:W-:Y:S01]  /*0470*/  @P3 FMUL R27, R27, 0.25 ;  /* 0x3e8000001b1b3820 */ /* 0x000fe20000400000 */
[----:B------:R-:W-:Y:S01]  /*0480*/  FADD R11, -R11, R15 ;  /* 0x0000000f0b0b7221 */ /* 0x000fe20000000100 */
[----:B------:R-:W1:Y:S01]  /*0490*/  MUFU.SQRT R14, R14 ;  /* 0x0000000e000e7308 */ /* 0x000e620000002000 */
[----:B0-----:R-:W-:Y:S01]  /*04a0*/  FSETP.GT.AND P6, PT, R6, 8.50705917302346158658e+37, PT ;  /* 0x7e8000000600780b */ /* 0x001fe20003fc4000 */
[----:B------:R-:W-:Y:S01]  /*04b0*/  @!P5 FMUL R27, R27, 16777216 ;  /* 0x4b8000001b1bd820 */ /* 0x000fe20000400000 */
[----:B------:R-:W-:Y:S01]  /*04c0*/  FSEL R26, R12, 1, P3 ;  /* 0x3f8000000c1a7808 */ /* 0x000fe20001800000 */
[----:B------:R-:W-:Y:S01]  /*04d0*/  FADD R9, -R9, R13 ;  /* 0x0000000d09097221 */ /* 0x000fe20000000100 */
[----:B------:R-:W-:-:S02]  /*04e0*/  FSETP.GEU.AND P3, PT, R5, 1.175494350822287508e-38, PT ;  /* 0x008000000500780b */ /* 0x000fc40003f6e000 */
[----:B------:R-:W-:Y:S01]  /*04f0*/  FSEL R15, R12, 1, P4 ;  /* 0x3f8000000c0f7808 */ /* 0x000fe20002000000 */
[----:B------:R-:W0:Y:S01]  /*0500*/  MUFU.RCP R27, R27 ;  /* 0x0000001b001b7308 */ /* 0x000e220000001000 */
[----:B------:R-:W-:Y:S01]  /*0510*/  @!P5 FMUL R26, R26, 16777216 ;  /* 0x4b8000001a1ad820 */ /* 0x000fe20000400000 */
[C---:B------:R-:W-:Y:S01]  /*0520*/  FSETP.GEU.AND P5, PT, R6.reuse, 1.175494350822287508e-38, PT ;  /* 0x008000000600780b */ /* 0x040fe20003fae000 */
[----:B------:R-:W-:Y:S01]  /*0530*/  @P4 FMUL R5, R5, 0.25 ;  /* 0x3e80000005054820 */ /* 0x000fe20000400000 */
[----:B------:R-:W-:Y:S02]  /*0540*/  LEA.HI R25, R25, R24, RZ, 0x7 ;  /* 0x0000001819197211 */ /* 0x000fe400078f38ff */
[----:B------:R-:W-:Y:S01]  /*0550*/  @P6 FMUL R6, R6, 0.25 ;  /* 0x3e80000006066820 */ /* 0x000fe20000400000 */
[----:B------:R-:W-:Y:S02]  /*0560*/  FSEL R7, R12, 1, P6 ;  /* 0x3f8000000c077808 */ /* 0x000fe40003000000 */
[----:B------:R-:W-:Y:S01]  /*0570*/  ISETP.LT.AND P4, PT, R24, 0x200, !P0 ;  /* 0x000002001800780c */ /* 0x000fe20004781270 */
[----:B------:R-:W-:Y:S01]  /*0580*/  @!P3 FMUL R5, R5, 16777216 ;  /* 0x4b8000000505b820 */ /* 0x000fe20000400000 */
[----:B------:R-:W-:Y:S01]  /*0590*/  @!P3 FMUL R15, R15, 16777216 ;  /* 0x4b8000000f0fb820 */ /* 0x000fe20000400000 */
[----:B-1----:R-:W-:-:S02]  /*05a0*/  FSETP.GT.AND P3, PT, R14, 8.50705917302346158658e+37, PT ;  /* 0x7e8000000e00780b */ /* 0x002fc40003f64000 */
[----:B------:R-:W-:Y:S01]  /*05b0*/  ISETP.LT.AND P0, PT, R2, 0x200, !P0 ;  /* 0x000002000200780c */ /* 0x000fe20004701270 */
[----:B0-----:R-:W-:Y:S01]  /*05c0*/  FMUL R13, R27, R26 ;  /* 0x0000001a1b0d7220 */ /* 0x001fe20000400000 */
[----:B------:R-:W-:Y:S01]  /*05d0*/  LOP3.LUT R27, R25, 0xffffff80, RZ, 0xc0, !PT ;  /* 0xffffff80191b7812 */ /* 0x000fe200078ec0ff */
[----:B------:R-:W-:Y:S01]  /*05e0*/  @!P5 FMUL R6, R6, 16777216 ;  /* 0x4b8000000606d820 */ /* 0x000fe20000400000 */
[----:B------:R-:W-:Y:S01]  /*05f0*/  @!P5 FMUL R7, R7, 16777216 ;  /* 0x4b8000000707d820 */ /* 0x000fe20000400000 */
[C---:B------:R-:W-:Y:S01]  /*0600*/  FSETP.GEU.AND P5, PT, R14.reuse, 1.175494350822287508e-38, PT ;  /* 0x008000000e00780b */ /* 0x040fe20003fae000 */
[----:B------:R-:W-:Y:S01]  /*0610*/  FMUL R13, R13, R8 ;  /* 0x000000080d0d7220 */ /* 0x000fe20000400000 */
[----:B------:R-:W-:Y:S02]  /*0620*/  IADD3 R27, R24, -R27, RZ ;  /* 0x8000001b181b7210 */ /* 0x000fe40007ffe0ff */
[----:B------:R0:W1:Y:S01]  /*0630*/  MUFU.RCP R24, R5 ;  /* 0x0000000500187308 */ /* 0x0000620000001000 */
[----:B---3--:R-:W-:Y:S01]  /*0640*/  FFMA R13, R13, R16, R20 ;  /* 0x000000100d0d7223 */ /* 0x008fe20000000014 */
[----:B------:R-:W-:Y:S01]  /*0650*/  @P3 FMUL R14, R14, 0.25 ;  /* 0x3e8000000e0e3820 */ /* 0x000fe20000400000 */
[----:B------:R-:W-:Y:S01]  /*0660*/  IMAD R26, R27, 0x51, R0 ;  /* 0x000000511b1a7824 */ /* 0x000fe200078e0200 */
[----:B------:R-:W-:-:S02]  /*0670*/  SHF.R.S32.HI R27, RZ, 0x1f, R2 ;  /* 0x0000001fff1b7819 */ /* 0x000fc40000011402 */
[----:B------:R-:W-:Y:S02]  /*0680*/  SHF.R.S32.HI R25, RZ, 0x7, R25 ;  /* 0x00000007ff197819 */ /* 0x000fe40000011419 */
[----:B------:R-:W2:Y:S01]  /*0690*/  MUFU.RCP R6, R6 ;  /* 0x0000000600067308 */ /* 0x000ea20000001000 */
[----:B0-----:R-:W-:Y:S01]  /*06a0*/  LEA.HI R5, R27, R2, RZ, 0x7 ;  /* 0x000000021b057211 */ /* 0x001fe200078f38ff */
[----:B------:R-:W-:Y:S01]  /*06b0*/  @!P5 FMUL R14, R14, 16777216 ;  /* 0x4b8000000e0ed820 */ /* 0x000fe20000400000 */
[----:B------:R-:W-:Y:S02]  /*06c0*/  IMAD R25, R25, 0xf300, R26 ;  /* 0x0000f30019197824 */ /* 0x000fe400078e021a */
[----:B------:R-:W-:Y:S01]  /*06d0*/  LOP3.LUT R27, R5, 0xffffff80, RZ, 0xc0, !PT ;  /* 0xffffff80051b7812 */ /* 0x000fe200078ec0ff */
[----:B-1----:R-:W-:Y:S02]  /*06e0*/  FMUL R24, R24, R15 ;  /* 0x0000000f18187220 */ /* 0x002fe40000400000 */
[----:B------:R-:W0:Y:S01]  /*06f0*/  MUFU.RCP R14, R14 ;  /* 0x0000000e000e7308 */ /* 0x000e220000001000 */
[----:B------:R-:W-:-:S02]  /*0700*/  IADD3 R27, R2, -R27, RZ ;  /* 0x8000001b021b7210 */ /* 0x000fc40007ffe0ff */
[----:B------:R-:W-:Y:S01]  /*0710*/  SHF.R.S32.HI R5, RZ, 0x7, R5 ;  /* 0x00000007ff057819 */ /* 0x000fe20000011405 */
[----:B------:R-:W-:Y:S02]  /*0720*/  FMUL R24, R24, R9 ;  /* 0x0000000918187220 */ /* 0x000fe40000400000 */
[----:B------:R-:W-:Y:S02]  /*0730*/  IMAD R0, R27, 0x51, R0 ;  /* 0x000000511b007824 */ /* 0x000fe400078e0200 */
[----:B--2---:R-:W-:Y:S01]  /*0740*/  FMUL R15, R6, R7 ;  /* 0x00000007060f7220 */ /* 0x004fe20000400000 */
[----:B------:R-:W-:Y:S01]  /*0750*/  FSEL R27, R12, 1, P3 ;  /* 0x3f8000000c1b7808 */ /* 0x000fe20001800000 */
[----:B------:R-:W1:Y:S01]  /*0760*/  LDC.64 R6, c[0x0][0x238] ;  /* 0x00008e00ff067b82 */ /* 0x000e620000000a00 */
[----:B------:R-:W-:Y:S02]  /*0770*/  IMAD R5, R5, 0xf300, R0 ;  /* 0x0000f30005057824 */ /* 0x000fe400078e0200 */
[----:B------:R-:W-:Y:S01]  /*0780*/  FMUL R15, R15, R10 ;  /* 0x0000000a0f0f7220 */ /* 0x000fe20000400000 */
[----:B------:R-:W-:Y:S01]  /*0790*/  FFMA R17, R24, R17, R21 ;  /* 0x0000001118117223 */ /* 0x000fe20000000015 */
[----:B------:R-:W-:Y:S01]  /*07a0*/  @!P5 FMUL R27, R27, 16777216 ;  /* 0x4b8000001b1bd820 */ /* 0x000fe20000400000 */
[----:B------:R-:W-:Y:S01]  /*07b0*/  FSETP.GEU.AND P3, PT, R13, RZ, PT ;  /* 0x000000ff0d00720b */ /* 0x000fe20003f6e000 */
[----:B------:R-:W-:-:S02]  /*07c0*/  FFMA R15, R15, R18, R22 ;  /* 0x000000120f0f7223 */ /* 0x000fc40000000016 */
[----:B0-----:R-:W-:Y:S01]  /*07d0*/  FMUL R0, R14, R27 ;  /* 0x0000001b0e007220 */ /* 0x001fe20000400000 */
[----:B------:R-:W-:Y:S02]  /*07e0*/  FSETP.GEU.AND P6, PT, R17, RZ, PT ;  /* 0x000000ff1100720b */ /* 0x000fe40003fce000 */
[----:B------:R-:W-:Y:S01]  /*07f0*/  FSETP.GEU.AND P5, PT, R15, RZ, PT ;  /* 0x000000ff0f00720b */ /* 0x000fe20003fae000 */
[----:B------:R-:W-:Y:S01]  /*0800*/  FMUL R0, R0, R11 ;  /* 0x0000000b00007220 */ /* 0x000fe20000400000 */
[----:B------:R-:W-:Y:S02]  /*0810*/  SEL R13, R13, RZ, P3 ;  /* 0x000000ff0d0d7207 */ /* 0x000fe40001800000 */
[----:B------:R-:W-:Y:S01]  /*0820*/  SEL R17, R17, RZ, P6 ;  /* 0x000000ff11117207 */ /* 0x000fe20003000000 */
[----:B------:R-:W-:Y:S01]  /*0830*/  FFMA R0, R0, R19, R23 ;  /* 0x0000001300007223 */ /* 0x000fe20000000017 */
[----:B------:R-:W-:-:S04]  /*0840*/  SEL R15, R15, RZ, P5 ;  /* 0x000000ff0f0f7207 */ /* 0x000fc80002800000 */
[----:B------:R-:W-:Y:S01]  /*0850*/  FSETP.GEU.AND P3, PT, R0, RZ, PT ;  /* 0x000000ff0000720b */ /* 0x000fe20003f6e000 */
[----:B-1----:R-:W-:-:S04]  /*0860*/  IMAD.WIDE R2, R3, 0x4, R6 ;  /* 0x0000000403027825 */ /* 0x002fc800078e0206 */
[--C-:B------:R-:W-:Y:S01]  /*0870*/  IMAD.WIDE R8, R25, 0x4, R6.reuse ;  /* 0x0000000419087825 */ /* 0x100fe200078e0206 */
[----:B------:R0:W-:Y:S03]  /*0880*/  @P1 STG.E desc[UR4][R2.64], R13 ;  /* 0x0000000d02001986 */ /* 0x0001e6000c101904 */
[--C-:B------:R-:W-:Y:S01]  /*0890*/  IMAD.WIDE R10, R4, 0x4, R6.reuse ;  /* 0x00000004040a7825 */ /* 0x100fe200078e0206 */
[----:B------:R0:W-:Y:S03]  /*08a0*/  @P4 STG.E desc[UR4][R8.64], R17 ;  /* 0x0000001108004986 */ /* 0x0001e6000c101904 */
[----:B------:R-:W-:Y:S01]  /*08b0*/  IMAD.WIDE R6, R5, 0x4, R6 ;  /* 0x0000000405067825 */ /* 0x000fe200078e0206 */
[----:B------:R0:W-:Y:S01]  /*08c0*/  @P2 STG.E desc[UR4][R10.64], R15 ;  /* 0x0000000f0a002986 */ /* 0x0001e2000c101904 */
[----:B------:R-:W-:Y:S01]  /*08d0*/  SEL R5, R0, RZ, P3 ;  /* 0x000000ff00057207 */ /* 0x000fe20001800000 */
[----:B0-----:R-:W-:Y:S06]  /*08e0*/  @!P0 EXIT ;  /* 0x000000000000894d */ /* 0x001fec0003800000 */
[----:B------:R-:W-:Y:S01]  /*08f0*/  STG.E desc[UR4][R6.64], R5 ;  /* 0x0000000506007986 */ /* 0x000fe2000c101904 */
[----:B------:R-:W-:Y:S05]  /*0900*/  EXIT ;  /* 0x000000000000794d */ /* 0x000fea0003800000 */
.L_x_0:
[----:B------:R-:W-:-:S00]  /*0910*/  BRA `(.L_x_0) ;  /* 0xfffffffc00fc7947 */ /* 0x000fc0000383ffff */
[----:B------:R-:W-:-:S00]  /*0920*/  NOP ;  /* 0x0000000000007918 */ /* 0x000fc00000000000 */
        /* <DEDUP_REMOVED lines=13> */
.L_x_1:


//--------------------- .nv.global.init           --------------------------
	.section	.nv.global.init,"aw",@progbits
.nv.global.init:
	.type		_$_str,@object
	.size		_$_str,(_$_str_$_2 - _$_str)
_$_str:
        /*0000*/ 	.byte	0x5f, 0x5f, 0x43, 0x55, 0x44, 0x41, 0x5f, 0x46, 0x54, 0x5a, 0x00
	.type		_$_str_$_2,@object
	.size		_$_str_$_2,(.L_1 - _$_str_$_2)
_$_str_$_2:
        /*000b*/ 	.byte	0x5f, 0x5f, 0x43, 0x55, 0x44, 0x41, 0x5f, 0x50, 0x52, 0x45, 0x43, 0x5f, 0x53, 0x51, 0x52, 0x54
        /*001b*/ 	.byte	0x00
.L_1:


//--------------------- .nv.constant0.triton_poi_fused__native_batch_norm_legit_no_training_relu_18 --------------------------
	.section	.nv.constant0.triton_poi_fused__native_batch_norm_legit_no_training_relu_18,"a",@progbits
	.sectionflags	@""
	.align	4
.nv.constant0.triton_poi_fused__native_batch_norm_legit_no_training_relu_18:
	.zero		584
